	.headerflags	@"EF_CUDA_TEXMODE_UNIFIED EF_CUDA_64BIT_ADDRESS EF_CUDA_ACCELERATORS EF_CUDA_SM90 EF_CUDA_VIRTUAL_SM(EF_CUDA_SM90)"
	.elftype	@"ET_EXEC"


//--------------------- .nv.info                  --------------------------
	.section	.nv.info,"",@"SHT_CUDA_INFO"
	.align	4


	//----- nvinfo : EIATTR_REGCOUNT
	.align		4
        /*0000*/ 	.byte	0x04, 0x2f
        /*0002*/ 	.short	(.L_3 - .L_2)
	.align		4
.L_2:
        /*0004*/ 	.word	index@(triton_poi_fused_add_clamp_exp_mul_sqrt_sub_55)
        /*0008*/ 	.word	0x0000000c


	//----- nvinfo : EIATTR_MIN_STACK_SIZE
	.align		4
.L_3:
        /*000c*/ 	.byte	0x04, 0x12
        /*000e*/ 	.short	(.L_5 - .L_4)
	.align		4
.L_4:
        /*0010*/ 	.word	index@(triton_poi_fused_add_clamp_exp_mul_sqrt_sub_55)
        /*0014*/ 	.word	0x00000000


	//----- nvinfo : EIATTR_FRAME_SIZE
	.align		4
.L_5:
        /*0018*/ 	.byte	0x04, 0x11
        /*001a*/ 	.short	(.L_7 - .L_6)
	.align		4
.L_6:
        /*001c*/ 	.word	index@(triton_poi_fused_add_clamp_exp_mul_sqrt_sub_55)
        /*0020*/ 	.word	0x00000000


	//----- nvinfo : EIATTR_MIN_STACK_SIZE
	.align		4
.L_7:
        /*0024*/ 	.byte	0x04, 0x12
        /*0026*/ 	.short	(.L_9 - .L_8)
	.align		4
.L_8:
        /*0028*/ 	.word	index@(triton_poi_fused_add_clamp_exp_mul_sqrt_sub_55)
        /*002c*/ 	.word	0x00000000
.L_9:


//--------------------- .nv.info.triton_poi_fused_add_clamp_exp_mul_sqrt_sub_55 --------------------------
	.section	.nv.info.triton_poi_fused_add_clamp_exp_mul_sqrt_sub_55,"",@"SHT_CUDA_INFO"
	.sectionflags	@""
	.align	4


	//----- nvinfo : EIATTR_CUDA_API_VERSION
	.align		4
        /*0000*/ 	.byte	0x04, 0x37
        /*0002*/ 	.short	(.L_11 - .L_10)
.L_10:
        /*0004*/ 	.word	0x0000007c


	//----- nvinfo : EIATTR_KPARAM_INFO
	.align		4
.L_11:
        /*0008*/ 	.byte	0x04, 0x17
        /*000a*/ 	.short	(.L_13 - .L_12)
.L_12:
        /*000c*/ 	.word	0x00000000
        /*0010*/ 	.short	0x0003
        /*0012*/ 	.short	0x0018
        /*0014*/ 	.byte	0x00, 0xf0, 0x11, 0x00


	//----- nvinfo : EIATTR_KPARAM_INFO
	.align		4
.L_13:
        /*0018*/ 	.byte	0x04, 0x17
        /*001a*/ 	.short	(.L_15 - .L_14)
.L_14:
        /*001c*/ 	.word	0x00000000
        /*0020*/ 	.short	0x0002
        /*0022*/ 	.short	0x0010
        /*0024*/ 	.byte	0x00, 0xf4, 0x21, 0x00


	//----- nvinfo : EIATTR_KPARAM_INFO
	.align		4
.L_15:
        /*0028*/ 	.byte	0x04, 0x17
        /*002a*/ 	.short	(.L_17 - .L_16)
.L_16:
        /*002c*/ 	.word	0x00000000
        /*0030*/ 	.short	0x0001
        /*0032*/ 	.short	0x0008
        /*0034*/ 	.byte	0x00, 0xf4, 0x21, 0x00


	//----- nvinfo : EIATTR_KPARAM_INFO
	.align		4
.L_17:
        /*0038*/ 	.byte	0x04, 0x17
        /*003a*/ 	.short	(.L_19 - .L_18)
.L_18:
        /*003c*/ 	.word	0x00000000
        /*0040*/ 	.short	0x0000
        /*0042*/ 	.short	0x0000
        /*0044*/ 	.byte	0x00, 0xf4, 0x21, 0x00


	//----- nvinfo : EIATTR_SPARSE_MMA_MASK
	.align		4
.L_19:
        /*0048*/ 	.byte	0x03, 0x50
        /*004a*/ 	.short	0x0000


	//----- nvinfo : EIATTR_MAXREG_COUNT
	.align		4
        /*004c*/ 	.byte	0x03, 0x1b
        /*004e*/ 	.short	0x00ff


	//----- nvinfo : EIATTR_EXIT_INSTR_OFFSETS
	.align		4
        /*0050*/ 	.byte	0x04, 0x1c
        /*0052*/ 	.short	(.L_21 - .L_20)


	//   ....[0]....
.L_20:
        /*0054*/ 	.word	0x00000170


	//----- nvinfo : EIATTR_REQNTID
	.align		4
.L_21:
        /*0058*/ 	.byte	0x04, 0x10
        /*005a*/ 	.short	(.L_23 - .L_22)
.L_22:
        /*005c*/ 	.word	0x00000080
        /*0060*/ 	.word	0x00000001
        /*0064*/ 	.word	0x00000001


	//----- nvinfo : EIATTR_CBANK_PARAM_SIZE
	.align		4
.L_23:
        /*0068*/ 	.byte	0x03, 0x19
        /*006a*/ 	.short	0x001c


	//----- nvinfo : EIATTR_PARAM_CBANK
	.align		4
        /*006c*/ 	.byte	0x04, 0x0a
        /*006e*/ 	.short	(.L_25 - .L_24)
	.align		4
.L_24:
        /*0070*/ 	.word	index@(.nv.constant0.triton_poi_fused_add_clamp_exp_mul_sqrt_sub_55)
        /*0074*/ 	.short	0x0210
        /*0076*/ 	.short	0x001c


	//----- nvinfo : EIATTR_SW_WAR
	.align		4
.L_25:
        /*0078*/ 	.byte	0x04, 0x36
        /*007a*/ 	.short	(.L_27 - .L_26)
.L_26:
        /*007c*/ 	.word	0x00000008
.L_27:


//--------------------- .nv.callgraph             --------------------------
	.section	.nv.callgraph,"",@"SHT_CUDA_CALLGRAPH"
	.align	4
	.sectionentsize	8
	.align		4
        /*0000*/ 	.word	0x00000000
	.align		4
        /*0004*/ 	.word	0xffffffff
	.align		4
        /*0008*/ 	.word	0x00000000
	.align		4
        /*000c*/ 	.word	0xfffffffe
	.align		4
        /*0010*/ 	.word	0x00000000
	.align		4
        /*0014*/ 	.word	0xfffffffd
	.align		4
        /*0018*/ 	.word	0x00000000
	.align		4
        /*001c*/ 	.word	0xfffffffc


//--------------------- .nv.constant4             --------------------------
	.section	.nv.constant4,"a",@progbits
	.align	8
	.align		8
.nv.constant4:
        /*0000*/ 	.dword	_$_str
	.align		8
        /*0008*/ 	.dword	_$_str_$_2


//--------------------- .text.triton_poi_fused_add_clamp_exp_mul_sqrt_sub_55 --------------------------
	.section	.text.triton_poi_fused_add_clamp_exp_mul_sqrt_sub_55,"ax",@progbits
	.align	128
        .global         triton_poi_fused_add_clamp_exp_mul_sqrt_sub_55
        .type           triton_poi_fused_add_clamp_exp_mul_sqrt_sub_55,@function
        .size           triton_poi_fused_add_clamp_exp_mul_sqrt_sub_55,(.L_x_1 - triton_poi_fused_add_clamp_exp_mul_sqrt_sub_55)
        .other          triton_poi_fused_add_clamp_exp_mul_sqrt_sub_55,@"STO_CUDA_ENTRY STV_DEFAULT"
triton_poi_fused_add_clamp_exp_mul_sqrt_sub_55:
.text.triton_poi_fused_add_clamp_exp_mul_sqrt_sub_55:
[----:B------:R-:W-:Y:S01]  /*0000*/  LDC R1, c[0x0][0x28] ;  /* 0x00000a00ff017b82 */ /* 0x000fe20000000800 */
[----:B------:R-:W1:Y:S07]  /*0010*/  S2R R0, SR_TID.X ;  /* 0x0000000000007919 */ /* 0x000e6e0000002100 */
[----:B------:R-:W2:Y:S01]  /*0020*/  LDC.64 R4, c[0x0][0x218] ;  /* 0x00008600ff047b82 */ /* 0x000ea20000000a00 */
[----:B------:R-:W-:Y:S01]  /*0030*/  ULDC.64 UR4, c[0x0][0x208] ;  /* 0x0000820000047ab9 */ /* 0x000fe20000000a00 */
[----:B------:R-:W3:Y:S06]  /*0040*/  S2R R9, SR_CTAID.X ;  /* 0x0000000000097919 */ /* 0x000eec0000002500 */
[----:B------:R-:W4:Y:S08]  /*0050*/  LDC.64 R2, c[0x0][0x210] ;  /* 0x00008400ff027b82 */ /* 0x000f300000000a00 */
[----:B------:R-:W5:Y:S01]  /*0060*/  LDC.64 R6, c[0x0][0x220] ;  /* 0x00008800ff067b82 */ /* 0x000f620000000a00 */
[----:B-1----:R-:W-:-:S04]  /*0070*/  LOP3.LUT R0, R0, 0x7f, RZ, 0xc0, !PT ;  /* 0x0000007f00007812 */ /* 0x002fc800078ec0ff */
[----:B---3--:R-:W-:-:S05]  /*0080*/  LEA R9, R9, R0, 0x7 ;  /* 0x0000000009097211 */ /* 0x008fca00078e38ff */
[----:B--2---:R-:W-:-:S04]  /*0090*/  IMAD.WIDE R4, R9, 0x4, R4 ;  /* 0x0000000409047825 */ /* 0x004fc800078e0204 */
[C---:B----4-:R-:W-:Y:S02]  /*00a0*/  IMAD.WIDE R2, R9.reuse, 0x4, R2 ;  /* 0x0000000409027825 */ /* 0x050fe400078e0202 */
[----:B------:R-:W2:Y:S02]  /*00b0*/  LDG.E R5, desc[UR4][R4.64] ;  /* 0x0000000404057981 */ /* 0x000ea4000c1e1900 */
[----:B-----5:R-:W-:Y:S02]  /*00c0*/  IMAD.WIDE R6, R9, 0x4, R6 ;  /* 0x0000000409067825 */ /* 0x020fe400078e0206 */
[----:B------:R-:W2:Y:S04]  /*00d0*/  LDG.E R0, desc[UR4][R2.64] ;  /* 0x0000000402007981 */ /* 0x000ea8000c1e1900 */
[----:B------:R-:W3:Y:S01]  /*00e0*/  LDG.E R6, desc[UR4][R6.64] ;  /* 0x0000000406067981 */ /* 0x000ee2000c1e1900 */
[----:B--2---:R-:W-:-:S04]  /*00f0*/  FADD R9, R0, R5 ;  /* 0x0000000500097221 */ /* 0x004fc80000000000 */
[----:B---3--:R-:W-:Y:S01]  /*0100*/  FFMA R9, R6, -2, R9 ;  /* 0xc000000006097823 */ /* 0x008fe20000000009 */
[----:B------:R-:W-:-:S04]  /*0110*/  HFMA2.MMA R0, -RZ, RZ, 0.6875, 0 ;  /* 0x39800000ff007435 */ /* 0x000fc800000001ff */
[----:B------:R-:W-:-:S04]  /*0120*/  FSETP.GTU.AND P0, PT, R9, RZ, PT ;  /* 0x000000ff0900720b */ /* 0x000fc80003f0c000 */
[----:B------:R-:W-:-:S05]  /*0130*/  FSEL R9, R9, RZ, P0 ;  /* 0x000000ff09097208 */ /* 0x000fca0000000000 */
[----:B------:R-:W-:-:S06]  /*0140*/  FFMA R9, R9, R0, 9.9999997473787516356e-06 ;  /* 0x3727c5ac09097423 */ /* 0x000fcc0000000000 */
[----:B------:R-:W1:Y:S02]  /*0150*/  MUFU.SQRT R9, R9 ;  /* 0x0000000900097308 */ /* 0x000e640000002000 */
[----:B-1----:R-:W-:Y:S01]  /*0160*/  STG.E desc[UR4][R2.64], R9 ;  /* 0x0000000902007986 */ /* 0x002fe2000c101904 */
[----:B------:R-:W-:Y:S05]  /*0170*/  EXIT ;  /* 0x000000000000794d */ /* 0x000fea0003800000 */
.L_x_0:
[----:B------:R-:W-:-:S00]  /*0180*/  BRA `(.L_x_0) ;  /* 0xfffffffc00fc7947 */ /* 0x000fc0000383ffff */
[----:B------:R-:W-:-:S00]  /*0190*/  NOP ;  /* 0x0000000000007918 */ /* 0x000fc00000000000 */
        /* <DEDUP_REMOVED lines=14> */
.L_x_1:


//--------------------- .nv.global.init           --------------------------
	.section	.nv.global.init,"aw",@progbits
.nv.global.init:
	.type		_$_str,@object
	.size		_$_str,(_$_str_$_2 - _$_str)
_$_str:
        /*0000*/ 	.byte	0x5f, 0x5f, 0x43, 0x55, 0x44, 0x41, 0x5f, 0x46, 0x54, 0x5a, 0x00
	.type		_$_str_$_2,@object
	.size		_$_str_$_2,(.L_1 - _$_str_$_2)
_$_str_$_2:
        /*000b*/ 	.byte	0x5f, 0x5f, 0x43, 0x55, 0x44, 0x41, 0x5f, 0x50, 0x52, 0x45, 0x43, 0x5f, 0x53, 0x51, 0x52, 0x54
        /*001b*/ 	.byte	0x00
.L_1:


//--------------------- .nv.constant0.triton_poi_fused_add_clamp_exp_mul_sqrt_sub_55 --------------------------
	.section	.nv.constant0.triton_poi_fused_add_clamp_exp_mul_sqrt_sub_55,"a",@progbits
	.sectionflags	@""
	.align	4
.nv.constant0.triton_poi_fused_add_clamp_exp_mul_sqrt_sub_55:
	.zero		556
